//
// Generated by NVIDIA NVVM Compiler
//
// Compiler Build ID: CL-36424714
// Cuda compilation tools, release 13.0, V13.0.88
// Based on NVVM 20.0.0
//

.version 9.0
.target sm_100
.address_size 64

	// .globl	_Z9computePiPdll

.visible .entry _Z9computePiPdll(
	.param .u64 .ptr .align 1 _Z9computePiPdll_param_0,
	.param .u64 _Z9computePiPdll_param_1,
	.param .u64 _Z9computePiPdll_param_2
)
{
	.reg .pred 	%p<8>;
	.reg .b32 	%r<5>;
	.reg .b64 	%rd<31>;
	.reg .b64 	%fd<49>;

	ld.param.u64 	%rd14, [_Z9computePiPdll_param_0];
	ld.param.u64 	%rd15, [_Z9computePiPdll_param_1];
	ld.param.u64 	%rd16, [_Z9computePiPdll_param_2];
	cvt.rn.f64.s64 	%fd10, %rd16;
	rcp.rn.f64 	%fd1, %fd10;
	mov.u32 	%r1, %tid.x;
	mov.u32 	%r2, %ctaid.x;
	mov.u32 	%r3, %ntid.x;
	mad.lo.s32 	%r4, %r2, %r3, %r1;
	cvt.u64.u32 	%rd1, %r4;
	mul.lo.s64 	%rd2, %rd15, %rd1;
	setp.lt.s64 	%p1, %rd15, 1;
	setp.ge.s64 	%p2, %rd2, %rd16;
	mov.f64 	%fd48, 0d0000000000000000;
	or.pred  	%p3, %p1, %p2;
	@%p3 bra 	$L__BB0_6;
	add.s64 	%rd17, %rd2, %rd15;
	min.s64 	%rd3, %rd17, %rd16;
	add.s64 	%rd18, %rd2, 1;
	max.s64 	%rd4, %rd3, %rd18;
	sub.s64 	%rd19, %rd4, %rd2;
	and.b64  	%rd5, %rd19, 3;
	setp.eq.s64 	%p4, %rd5, 0;
	mov.f64 	%fd48, 0d0000000000000000;
	mov.u64 	%rd29, %rd2;
	@%p4 bra 	$L__BB0_4;
	neg.s64 	%rd27, %rd5;
	mov.f64 	%fd48, 0d0000000000000000;
	mov.u64 	%rd29, %rd2;
$L__BB0_3:
	.pragma "nounroll";
	cvt.rn.f64.u64 	%fd14, %rd29;
	add.f64 	%fd15, %fd14, 0dBFE0000000000000;
	mul.f64 	%fd16, %fd1, %fd15;
	fma.rn.f64 	%fd17, %fd16, %fd16, 0d3FF0000000000000;
	mov.f64 	%fd18, 0d4010000000000000;
	div.rn.f64 	%fd19, %fd18, %fd17;
	add.f64 	%fd48, %fd48, %fd19;
	add.s64 	%rd29, %rd29, 1;
	add.s64 	%rd27, %rd27, 1;
	setp.ne.s64 	%p5, %rd27, 0;
	@%p5 bra 	$L__BB0_3;
$L__BB0_4:
	sub.s64 	%rd20, %rd2, %rd4;
	setp.gt.u64 	%p6, %rd20, -4;
	@%p6 bra 	$L__BB0_6;
$L__BB0_5:
	cvt.rn.f64.u64 	%fd20, %rd29;
	add.f64 	%fd21, %fd20, 0dBFE0000000000000;
	mul.f64 	%fd22, %fd1, %fd21;
	fma.rn.f64 	%fd23, %fd22, %fd22, 0d3FF0000000000000;
	mov.f64 	%fd24, 0d4010000000000000;
	div.rn.f64 	%fd25, %fd24, %fd23;
	add.f64 	%fd26, %fd48, %fd25;
	add.s64 	%rd21, %rd29, 1;
	cvt.rn.f64.u64 	%fd27, %rd21;
	add.f64 	%fd28, %fd27, 0dBFE0000000000000;
	mul.f64 	%fd29, %fd1, %fd28;
	fma.rn.f64 	%fd30, %fd29, %fd29, 0d3FF0000000000000;
	div.rn.f64 	%fd31, %fd24, %fd30;
	add.f64 	%fd32, %fd26, %fd31;
	add.s64 	%rd22, %rd29, 2;
	cvt.rn.f64.u64 	%fd33, %rd22;
	add.f64 	%fd34, %fd33, 0dBFE0000000000000;
	mul.f64 	%fd35, %fd1, %fd34;
	fma.rn.f64 	%fd36, %fd35, %fd35, 0d3FF0000000000000;
	div.rn.f64 	%fd37, %fd24, %fd36;
	add.f64 	%fd38, %fd32, %fd37;
	add.s64 	%rd23, %rd29, 3;
	cvt.rn.f64.u64 	%fd39, %rd23;
	add.f64 	%fd40, %fd39, 0dBFE0000000000000;
	mul.f64 	%fd41, %fd1, %fd40;
	fma.rn.f64 	%fd42, %fd41, %fd41, 0d3FF0000000000000;
	div.rn.f64 	%fd43, %fd24, %fd42;
	add.f64 	%fd48, %fd38, %fd43;
	add.s64 	%rd29, %rd29, 4;
	setp.lt.s64 	%p7, %rd29, %rd3;
	@%p7 bra 	$L__BB0_5;
$L__BB0_6:
	cvta.to.global.u64 	%rd24, %rd14;
	shl.b64 	%rd25, %rd1, 3;
	add.s64 	%rd26, %rd24, %rd25;
	st.global.f64 	[%rd26], %fd48;
	ret;

}


// ===== COMPILED SASS (sm_100) =====

	.target	sm_100

	.elftype	@"ET_EXEC"


//--------------------- .note.nv.tkinfo           --------------------------
	.section	.note.nv.tkinfo,"",@"SHT_NOTE"
	.sectionflags	@"SHF_NOTE_NV_TKINFO"
	.tkinfo
        /*0018*/ 	.word	0x00000002
        /*0030*/ 	.string	""
        /*0030*/ 	.string	"ptxas"
        /*0030*/ 	.string	"Cuda compilation tools, release 13.0, V13.0.88"
        /*0030*/ 	.string	"Build cuda_13.0.r13.0/compiler.36424714_0"
        /*0030*/ 	.string	"-arch sm_100 -m 64 "



//--------------------- .note.nv.cuinfo           --------------------------
	.section	.note.nv.cuinfo,"",@"SHT_NOTE"
	.sectionflags	@"SHF_NOTE_NV_CUINFO"
        /*0018*/ 	.short	0x0002
        /*001a*/ 	.short	0x0064
        /*001c*/ 	.short	0x0082
	.zero		2


//--------------------- .nv.info                  --------------------------
	.section	.nv.info,"",@"SHT_CUDA_INFO"
	.align	4


	//----- nvinfo : EIATTR_REGCOUNT
	.align		4
        /*0000*/ 	.byte	0x04, 0x2f
        /*0002*/ 	.short	(.L_1 - .L_0)
	.align		4
.L_0:
        /*0004*/ 	.word	index@(_Z9computePiPdll)
        /*0008*/ 	.word	0x00000026


	//----- nvinfo : EIATTR_FRAME_SIZE
	.align		4
.L_1:
        /*000c*/ 	.byte	0x04, 0x11
        /*000e*/ 	.short	(.L_3 - .L_2)
	.align		4
.L_2:
        /*0010*/ 	.word	index@($__internal_1_$__cuda_sm20_div_rn_f64_full)
        /*0014*/ 	.word	0x00000000


	//----- nvinfo : EIATTR_FRAME_SIZE
	.align		4
.L_3:
        /*0018*/ 	.byte	0x04, 0x11
        /*001a*/ 	.short	(.L_5 - .L_4)
	.align		4
.L_4:
        /*001c*/ 	.word	index@($__internal_0_$__cuda_sm20_dblrcp_rn_slowpath_v3)
        /*0020*/ 	.word	0x00000000


	//----- nvinfo : EIATTR_FRAME_SIZE
	.align		4
.L_5:
        /*0024*/ 	.byte	0x04, 0x11
        /*0026*/ 	.short	(.L_7 - .L_6)
	.align		4
.L_6:
        /*0028*/ 	.word	index@(_Z9computePiPdll)
        /*002c*/ 	.word	0x00000000


	//----- nvinfo : EIATTR_MIN_STACK_SIZE
	.align		4
.L_7:
        /*0030*/ 	.byte	0x04, 0x12
        /*0032*/ 	.short	(.L_9 - .L_8)
	.align		4
.L_8:
        /*0034*/ 	.word	index@(_Z9computePiPdll)
        /*0038*/ 	.word	0x00000000
.L_9:


//--------------------- .nv.compat                --------------------------
	.section	.nv.compat,"",@"SHT_CUDA_COMPAT_INFO"
	.align	4
        /*0000*/ 	.byte	0x02, 0x09, 0x00, 0x00, 0x02, 0x02, 0x01, 0x00, 0x02, 0x05, 0x05, 0x00, 0x03, 0x07, 0x01, 0x01
        /*0010*/ 	.byte	0x02, 0x03, 0x00, 0x00, 0x02, 0x06, 0x01, 0x00, 0x04, 0x0b, 0x08, 0x00, 0x01, 0x00, 0x00, 0x00
        /*0020*/ 	.byte	0x00, 0x00, 0x00, 0x00


//--------------------- .nv.info._Z9computePiPdll --------------------------
	.section	.nv.info._Z9computePiPdll,"",@"SHT_CUDA_INFO"
	.sectionflags	@""
	.align	4


	//----- nvinfo : EIATTR_CUDA_API_VERSION
	.align		4
        /*0000*/ 	.byte	0x04, 0x37
        /*0002*/ 	.short	(.L_11 - .L_10)
.L_10:
        /*0004*/ 	.word	0x00000082


	//----- nvinfo : EIATTR_KPARAM_INFO
	.align		4
.L_11:
        /*0008*/ 	.byte	0x04, 0x17
        /*000a*/ 	.short	(.L_13 - .L_12)
.L_12:
        /*000c*/ 	.word	0x00000000
        /*0010*/ 	.short	0x0002
        /*0012*/ 	.short	0x0010
        /*0014*/ 	.byte	0x00, 0xf0, 0x21, 0x00


	//----- nvinfo : EIATTR_KPARAM_INFO
	.align		4
.L_13:
        /*0018*/ 	.byte	0x04, 0x17
        /*001a*/ 	.short	(.L_15 - .L_14)
.L_14:
        /*001c*/ 	.word	0x00000000
        /*0020*/ 	.short	0x0001
        /*0022*/ 	.short	0x0008
        /*0024*/ 	.byte	0x00, 0xf0, 0x21, 0x00


	//----- nvinfo : EIATTR_KPARAM_INFO
	.align		4
.L_15:
        /*0028*/ 	.byte	0x04, 0x17
        /*002a*/ 	.short	(.L_17 - .L_16)
.L_16:
        /*002c*/ 	.word	0x00000000
        /*0030*/ 	.short	0x0000
        /*0032*/ 	.short	0x0000
        /*0034*/ 	.byte	0x00, 0xf5, 0x21, 0x00


	//----- nvinfo : EIATTR_SPARSE_MMA_MASK
	.align		4
.L_17:
        /*0038*/ 	.byte	0x03, 0x50
        /*003a*/ 	.short	0x0000


	//----- nvinfo : EIATTR_MAXREG_COUNT
	.align		4
        /*003c*/ 	.byte	0x03, 0x1b
        /*003e*/ 	.short	0x00ff


	//----- nvinfo : EIATTR_MERCURY_ISA_VERSION
	.align		4
        /*0040*/ 	.byte	0x03, 0x5f
        /*0042*/ 	.short	0x0101


	//----- nvinfo : EIATTR_VRC_CTA_INIT_COUNT
	.align		4
        /*0044*/ 	.byte	0x02, 0x4a
	.zero		1
	.zero		1


	//----- nvinfo : EIATTR_EXIT_INSTR_OFFSETS
	.align		4
        /*0048*/ 	.byte	0x04, 0x1c
        /*004a*/ 	.short	(.L_19 - .L_18)


	//   ....[0]....
.L_18:
        /*004c*/ 	.word	0x00000cf0


	//----- nvinfo : EIATTR_CRS_STACK_SIZE
	.align		4
.L_19:
        /*0050*/ 	.byte	0x04, 0x1e
        /*0052*/ 	.short	(.L_21 - .L_20)
.L_20:
        /*0054*/ 	.word	0x00000000


	//----- nvinfo : EIATTR_CBANK_PARAM_SIZE
	.align		4
.L_21:
        /*0058*/ 	.byte	0x03, 0x19
        /*005a*/ 	.short	0x0018


	//----- nvinfo : EIATTR_PARAM_CBANK
	.align		4
        /*005c*/ 	.byte	0x04, 0x0a
        /*005e*/ 	.short	(.L_23 - .L_22)
	.align		4
.L_22:
        /*0060*/ 	.word	index@(.nv.constant0._Z9computePiPdll)
        /*0064*/ 	.short	0x0380
        /*0066*/ 	.short	0x0018


	//----- nvinfo : EIATTR_SW_WAR
	.align		4
.L_23:
        /*0068*/ 	.byte	0x04, 0x36
        /*006a*/ 	.short	(.L_25 - .L_24)
.L_24:
        /*006c*/ 	.word	0x00000008
.L_25:


//--------------------- .nv.callgraph             --------------------------
	.section	.nv.callgraph,"",@"SHT_CUDA_CALLGRAPH"
	.align	4
	.sectionentsize	8
	.align		4
        /*0000*/ 	.word	0x00000000
	.align		4
        /*0004*/ 	.word	0xffffffff
	.align		4
        /*0008*/ 	.word	0x00000000
	.align		4
        /*000c*/ 	.word	0xfffffffe
	.align		4
        /*0010*/ 	.word	0x00000000
	.align		4
        /*0014*/ 	.word	0xfffffffd
	.align		4
        /*0018*/ 	.word	0x00000000
	.align		4
        /*001c*/ 	.word	0xfffffffc


//--------------------- .text._Z9computePiPdll    --------------------------
	.section	.text._Z9computePiPdll,"ax",@progbits
	.align	128
        .global         _Z9computePiPdll
        .type           _Z9computePiPdll,@function
        .size           _Z9computePiPdll,(.L_x_28 - _Z9computePiPdll)
        .other          _Z9computePiPdll,@"STO_CUDA_ENTRY STV_DEFAULT"
_Z9computePiPdll:
.text._Z9computePiPdll:
[----:B------:R-:W-:Y:S01]  /*0000*/  LDC R1, c[0x0][0x37c] ;  /* 0x0000df00ff017b82 */ /* 0x000fe20000000800 */
[----:B------:R-:W0:Y:S02]  /*0010*/  LDCU.64 UR4, c[0x0][0x390] ;  /* 0x00007200ff0477ac */ /* 0x000e240008000a00 */
[----:B0-----:R-:W0:Y:S08]  /*0020*/  I2F.F64.S64 R2, UR4 ;  /* 0x0000000400027d12 */ /* 0x001e300008301c00 */
[----:B0-----:R-:W0:Y:S01]  /*0030*/  MUFU.RCP64H R5, R3 ;  /* 0x0000000300057308 */ /* 0x001e220000001800 */
[----:B------:R-:W-:-:S05]  /*0040*/  VIADD R4, R3, 0x300402 ;  /* 0x0030040203047836 */ /* 0x000fca0000000000 */
[----:B------:R-:W-:Y:S01]  /*0050*/  FSETP.GEU.AND P0, PT, |R4|, 5.8789094863358348022e-39, PT ;  /* 0x004004020400780b */ /* 0x000fe20003f0e200 */
[----:B0-----:R-:W-:-:S08]  /*0060*/  DFMA R6, -R2, R4, 1 ;  /* 0x3ff000000206742b */ /* 0x001fd00000000104 */
[----:B------:R-:W-:-:S08]  /*0070*/  DFMA R6, R6, R6, R6 ;  /* 0x000000060606722b */ /* 0x000fd00000000006 */
[----:B------:R-:W-:-:S08]  /*0080*/  DFMA R6, R4, R6, R4 ;  /* 0x000000060406722b */ /* 0x000fd00000000004 */
[----:B------:R-:W-:-:S08]  /*0090*/  DFMA R14, -R2, R6, 1 ;  /* 0x3ff00000020e742b */ /* 0x000fd00000000106 */
[----:B------:R-:W-:Y:S01]  /*00a0*/  DFMA R14, R6, R14, R6 ;  /* 0x0000000e060e722b */ /* 0x000fe20000000006 */
[----:B------:R-:W-:Y:S10]  /*00b0*/  @P0 BRA `(.L_x_0) ;  /* 0x0000000000100947 */ /* 0x000ff40003800000 */
[----:B------:R-:W-:-:S05]  /*00c0*/  LOP3.LUT R0, R3, 0x7fffffff, RZ, 0xc0, !PT ;  /* 0x7fffffff03007812 */ /* 0x000fca00078ec0ff */
[----:B------:R-:W-:Y:S01]  /*00d0*/  VIADD R6, R0, 0xfff00000 ;  /* 0xfff0000000067836 */ /* 0x000fe20000000000 */
[----:B------:R-:W-:-:S07]  /*00e0*/  MOV R0, 0x100 ;  /* 0x0000010000007802 */ /* 0x000fce0000000f00 */
[----:B------:R-:W-:Y:S05]  /*00f0*/  CALL.REL.NOINC `($__internal_0_$__cuda_sm20_dblrcp_rn_slowpath_v3) ;  /* 0x0000000c00007944 */ /* 0x000fea0003c00000 */
.L_x_0:
[----:B------:R-:W0:Y:S01]  /*0100*/  S2R R35, SR_TID.X ;  /* 0x0000000000237919 */ /* 0x000e220000002100 */
[----:B------:R-:W0:Y:S01]  /*0110*/  S2UR UR4, SR_CTAID.X ;  /* 0x00000000000479c3 */ /* 0x000e220000002500 */
[----:B------:R-:W1:Y:S01]  /*0120*/  LDCU.64 UR6, c[0x0][0x390] ;  /* 0x00007200ff0677ac */ /* 0x000e620008000a00 */
[----:B------:R-:W-:Y:S01]  /*0130*/  BSSY.RECONVERGENT B0, `(.L_x_1) ;  /* 0x00000b7000007945 */ /* 0x000fe20003800200 */
[----:B------:R-:W-:-:S05]  /*0140*/  CS2R R10, SRZ ;  /* 0x00000000000a7805 */ /* 0x000fca000001ff00 */
[----:B------:R-:W0:Y:S08]  /*0150*/  LDC R0, c[0x0][0x360] ;  /* 0x0000d800ff007b82 */ /* 0x000e300000000800 */
[----:B------:R-:W2:Y:S01]  /*0160*/  LDC.64 R2, c[0x0][0x388] ;  /* 0x0000e200ff027b82 */ /* 0x000ea20000000a00 */
[----:B0-----:R-:W-:Y:S01]  /*0170*/  IMAD R35, R0, UR4, R35 ;  /* 0x0000000400237c24 */ /* 0x001fe2000f8e0223 */
[----:B------:R-:W0:Y:S03]  /*0180*/  LDCU.64 UR4, c[0x0][0x358] ;  /* 0x00006b00ff0477ac */ /* 0x000e260008000a00 */
[----:B--2---:R-:W-:Y:S01]  /*0190*/  IMAD.WIDE.U32 R12, R35, R2, RZ ;  /* 0x00000002230c7225 */ /* 0x004fe200078e00ff */
[----:B------:R-:W-:-:S03]  /*01a0*/  ISETP.LT.U32.AND P1, PT, R2, 0x1, PT ;  /* 0x000000010200780c */ /* 0x000fc60003f21070 */
[----:B------:R-:W-:Y:S01]  /*01b0*/  IMAD R32, R35, R3, R13 ;  /* 0x0000000323207224 */ /* 0x000fe200078e020d */
[----:B-1----:R-:W-:-:S04]  /*01c0*/  ISETP.GE.U32.AND P0, PT, R12, UR6, PT ;  /* 0x000000060c007c0c */ /* 0x002fc8000bf06070 */
[----:B------:R-:W-:-:S04]  /*01d0*/  ISETP.GE.AND.EX P0, PT, R32, UR7, PT, P0 ;  /* 0x0000000720007c0c */ /* 0x000fc8000bf06300 */
[----:B------:R-:W-:-:S13]  /*01e0*/  ISETP.LT.OR.EX P0, PT, R3, RZ, P0, P1 ;  /* 0x000000ff0300720c */ /* 0x000fda0000701710 */
[----:B0-----:R-:W-:Y:S05]  /*01f0*/  @P0 BRA `(.L_x_2) ;  /* 0x0000000800a80947 */ /* 0x001fea0003800000 */
[C---:B------:R-:W-:Y:S01]  /*0200*/  IADD3 R33, P0, PT, R12.reuse, R2, RZ ;  /* 0x000000020c217210 */ /* 0x040fe20007f1e0ff */
[----:B------:R-:W-:Y:S01]  /*0210*/  BSSY.RECONVERGENT B1, `(.L_x_3) ;  /* 0x000003a000017945 */ /* 0x000fe20003800200 */
[----:B------:R-:W-:Y:S01]  /*0220*/  IADD3 R0, P1, PT, R12, 0x1, RZ ;  /* 0x000000010c007810 */ /* 0x000fe20007f3e0ff */
[----:B------:R-:W-:Y:S01]  /*0230*/  IMAD.MOV.U32 R28, RZ, RZ, R12 ;  /* 0x000000ffff1c7224 */ /* 0x000fe200078e000c */
[----:B------:R-:W-:Y:S01]  /*0240*/  CS2R R10, SRZ ;  /* 0x00000000000a7805 */ /* 0x000fe2000001ff00 */
[----:B------:R-:W-:Y:S01]  /*0250*/  IMAD.X R30, R32, 0x1, R3, P0 ;  /* 0x00000001201e7824 */ /* 0x000fe200000e0603 */
[----:B------:R-:W-:Y:S01]  /*0260*/  ISETP.LT.U32.AND P0, PT, R33, UR6, PT ;  /* 0x0000000621007c0c */ /* 0x000fe2000bf01070 */
[--C-:B------:R-:W-:Y:S02]  /*0270*/  IMAD.X R7, RZ, RZ, R32.reuse, P1 ;  /* 0x000000ffff077224 */ /* 0x100fe400008e0620 */
[----:B------:R-:W-:Y:S01]  /*0280*/  IMAD.MOV.U32 R29, RZ, RZ, R32 ;  /* 0x000000ffff1d7224 */ /* 0x000fe200078e0020 */
[----:B------:R-:W-:Y:S01]  /*0290*/  ISETP.LT.AND.EX P0, PT, R30, UR7, PT, P0 ;  /* 0x000000071e007c0c */ /* 0x000fe2000bf01300 */
[----:B------:R-:W-:-:S02]  /*02a0*/  IMAD.MOV.U32 R8, RZ, RZ, RZ ;  /* 0x000000ffff087224 */ /* 0x000fc400078e00ff */
[----:B------:R-:W-:Y:S01]  /*02b0*/  IMAD.MOV.U32 R9, RZ, RZ, 0x40100000 ;  /* 0x40100000ff097424 */ /* 0x000fe200078e00ff */
[----:B------:R-:W-:Y:S02]  /*02c0*/  SEL R33, R33, UR6, P0 ;  /* 0x0000000621217c07 */ /* 0x000fe40008000000 */
[----:B------:R-:W-:Y:S02]  /*02d0*/  SEL R30, R30, UR7, P0 ;  /* 0x000000071e1e7c07 */ /* 0x000fe40008000000 */
[----:B------:R-:W-:-:S04]  /*02e0*/  ISETP.GT.U32.AND P1, PT, R33, R0, PT ;  /* 0x000000002100720c */ /* 0x000fc80003f24070 */
[----:B------:R-:W-:-:S04]  /*02f0*/  ISETP.GT.AND.EX P1, PT, R30, R7, PT, P1 ;  /* 0x000000071e00720c */ /* 0x000fc80003f24310 */
[----:B------:R-:W-:Y:S02]  /*0300*/  SEL R31, R33, R0, P1 ;  /* 0x00000000211f7207 */ /* 0x000fe40000800000 */
[----:B------:R-:W-:-:S03]  /*0310*/  SEL R7, R30, R7, P1 ;  /* 0x000000071e077207 */ /* 0x000fc60000800000 */
[----:B------:R-:W-:-:S05]  /*0320*/  IMAD.IADD R6, R31, 0x1, -R12 ;  /* 0x000000011f067824 */ /* 0x000fca00078e0a0c */
[----:B------:R-:W-:-:S04]  /*0330*/  LOP3.LUT R6, R6, 0x3, RZ, 0xc0, !PT ;  /* 0x0000000306067812 */ /* 0x000fc800078ec0ff */
[----:B------:R-:W-:-:S04]  /*0340*/  ISETP.NE.U32.AND P0, PT, R6, RZ, PT ;  /* 0x000000ff0600720c */ /* 0x000fc80003f05070 */
[----:B------:R-:W-:-:S13]  /*0350*/  ISETP.NE.AND.EX P0, PT, RZ, RZ, PT, P0 ;  /* 0x000000ffff00720c */ /* 0x000fda0003f05300 */
[----:B------:R-:W-:Y:S05]  /*0360*/  @!P0 BRA `(.L_x_4) ;  /* 0x0000000000908947 */ /* 0x000fea0003800000 */
[----:B------:R-:W-:Y:S01]  /*0370*/  IADD3 R6, P0, PT, RZ, -R6, RZ ;  /* 0x80000006ff067210 */ /* 0x000fe20007f1e0ff */
[----:B------:R-:W-:Y:S01]  /*0380*/  IMAD.MOV.U32 R28, RZ, RZ, R12 ;  /* 0x000000ffff1c7224 */ /* 0x000fe200078e000c */
[----:B------:R-:W-:Y:S01]  /*0390*/  CS2R R10, SRZ ;  /* 0x00000000000a7805 */ /* 0x000fe2000001ff00 */
[----:B------:R-:W-:Y:S02]  /*03a0*/  IMAD.MOV.U32 R29, RZ, RZ, R32 ;  /* 0x000000ffff1d7224 */ /* 0x000fe400078e0020 */
[----:B------:R-:W-:-:S08]  /*03b0*/  IMAD.X R5, RZ, RZ, -0x1, P0 ;  /* 0xffffffffff057424 */ /* 0x000fd000000e06ff */
.L_x_7:
[----:B------:R-:W0:Y:S01]  /*03c0*/  I2F.F64.U64 R2, R28 ;  /* 0x0000001c00027312 */ /* 0x000e220000301800 */
[----:B------:R-:W-:Y:S01]  /*03d0*/  IADD3 R6, P0, PT, R6, 0x1, RZ ;  /* 0x0000000106067810 */ /* 0x000fe20007f1e0ff */
[----:B------:R-:W-:Y:S04]  /*03e0*/  BSSY.RECONVERGENT B2, `(.L_x_5) ;  /* 0x0000018000027945 */ /* 0x000fe80003800200 */
[----:B------:R-:W-:Y:S01]  /*03f0*/  IMAD.X R5, RZ, RZ, R5, P0 ;  /* 0x000000ffff057224 */ /* 0x000fe200000e0605 */
[----:B------:R-:W-:-:S04]  /*0400*/  ISETP.NE.U32.AND P0, PT, R6, RZ, PT ;  /* 0x000000ff0600720c */ /* 0x000fc80003f05070 */
[----:B------:R-:W-:Y:S01]  /*0410*/  ISETP.NE.AND.EX P0, PT, R5, RZ, PT, P0 ;  /* 0x000000ff0500720c */ /* 0x000fe20003f05300 */
[----:B0-----:R-:W-:-:S08]  /*0420*/  DADD R2, R2, -0.5 ;  /* 0xbfe0000002027429 */ /* 0x001fd00000000000 */
[----:B------:R-:W-:-:S08]  /*0430*/  DMUL R2, R2, R14 ;  /* 0x0000000e02027228 */ /* 0x000fd00000000000 */
[----:B------:R-:W-:Y:S01]  /*0440*/  DFMA R18, R2, R2, 1 ;  /* 0x3ff000000212742b */ /* 0x000fe20000000002 */
[----:B------:R-:W-:-:S05]  /*0450*/  IMAD.MOV.U32 R2, RZ, RZ, 0x1 ;  /* 0x00000001ff027424 */ /* 0x000fca00078e00ff */
[----:B------:R-:W0:Y:S02]  /*0460*/  MUFU.RCP64H R3, R19 ;  /* 0x0000001300037308 */ /* 0x000e240000001800 */
[----:B0-----:R-:W-:-:S08]  /*0470*/  DFMA R16, -R18, R2, 1 ;  /* 0x3ff000001210742b */ /* 0x001fd00000000102 */
[----:B------:R-:W-:-:S08]  /*0480*/  DFMA R16, R16, R16, R16 ;  /* 0x000000101010722b */ /* 0x000fd00000000010 */
[----:B------:R-:W-:-:S08]  /*0490*/  DFMA R16, R2, R16, R2 ;  /* 0x000000100210722b */ /* 0x000fd00000000002 */
[----:B------:R-:W-:-:S08]  /*04a0*/  DFMA R20, -R18, R16, 1 ;  /* 0x3ff000001214742b */ /* 0x000fd00000000110 */
[----:B------:R-:W-:-:S08]  /*04b0*/  DFMA R20, R16, R20, R16 ;  /* 0x000000141014722b */ /* 0x000fd00000000010 */
[----:B------:R-:W-:-:S08]  /*04c0*/  DMUL R2, R20, 4 ;  /* 0x4010000014027828 */ /* 0x000fd00000000000 */
[----:B------:R-:W-:-:S08]  /*04d0*/  DFMA R16, -R18, R2, 4 ;  /* 0x401000001210742b */ /* 0x000fd00000000102 */
[----:B------:R-:W-:-:S10]  /*04e0*/  DFMA R2, R20, R16, R2 ;  /* 0x000000101402722b */ /* 0x000fd40000000002 */
[----:B------:R-:W-:-:S05]  /*04f0*/  FFMA R0, RZ, R19, R3 ;  /* 0x00000013ff007223 */ /* 0x000fca0000000003 */
[----:B------:R-:W-:-:S13]  /*0500*/  FSETP.GT.AND P1, PT, |R0|, 1.469367938527859385e-39, PT ;  /* 0x001000000000780b */ /* 0x000fda0003f24200 */
[----:B------:R-:W-:Y:S05]  /*0510*/  @P1 BRA `(.L_x_6) ;  /* 0x0000000000101947 */ /* 0x000fea0003800000 */
[----:B------:R-:W-:-:S07]  /*0520*/  MOV R34, 0x540 ;  /* 0x0000054000227802 */ /* 0x000fce0000000f00 */
[----:B------:R-:W-:Y:S05]  /*0530*/  CALL.REL.NOINC `($__internal_1_$__cuda_sm20_div_rn_f64_full) ;  /* 0x0000000800907944 */ /* 0x000fea0003c00000 */
[----:B------:R-:W-:Y:S02]  /*0540*/  IMAD.MOV.U32 R2, RZ, RZ, R4 ;  /* 0x000000ffff027224 */ /* 0x000fe400078e0004 */
[----:B------:R-:W-:-:S07]  /*0550*/  IMAD.MOV.U32 R3, RZ, RZ, R17 ;  /* 0x000000ffff037224 */ /* 0x000fce00078e0011 */
.L_x_6:
[----:B------:R-:W-:Y:S05]  /*0560*/  BSYNC.RECONVERGENT B2 ;  /* 0x0000000000027941 */ /* 0x000fea0003800200 */
.L_x_5:
[----:B------:R-:W-:Y:S01]  /*0570*/  IADD3 R28, P1, PT, R28, 0x1, RZ ;  /* 0x000000011c1c7810 */ /* 0x000fe20007f3e0ff */
[----:B------:R-:W-:-:S04]  /*0580*/  DADD R10, R2, R10 ;  /* 0x00000000020a7229 */ /* 0x000fc8000000000a */
[----:B------:R-:W-:Y:S01]  /*0590*/  IMAD.X R29, RZ, RZ, R29, P1 ;  /* 0x000000ffff1d7224 */ /* 0x000fe200008e061d */
[----:B------:R-:W-:Y:S07]  /*05a0*/  @P0 BRA `(.L_x_7) ;  /* 0xfffffffc00840947 */ /* 0x000fee000383ffff */
.L_x_4:
[----:B------:R-:W-:Y:S05]  /*05b0*/  BSYNC.RECONVERGENT B1 ;  /* 0x0000000000017941 */ /* 0x000fea0003800200 */
.L_x_3:
[----:B------:R-:W-:-:S05]  /*05c0*/  IADD3 R31, P0, PT, -R31, R12, RZ ;  /* 0x0000000c1f1f7210 */ /* 0x000fca0007f1e1ff */
[----:B------:R-:W-:Y:S01]  /*05d0*/  IMAD.X R7, R32, 0x1, ~R7, P0 ;  /* 0x0000000120077824 */ /* 0x000fe200000e0e07 */
[----:B------:R-:W-:-:S04]  /*05e0*/  ISETP.GT.U32.AND P0, PT, R31, -0x4, PT ;  /* 0xfffffffc1f00780c */ /* 0x000fc80003f04070 */
[----:B------:R-:W-:-:S13]  /*05f0*/  ISETP.GT.U32.AND.EX P0, PT, R7, -0x1, PT, P0 ;  /* 0xffffffff0700780c */ /* 0x000fda0003f04100 */
[----:B------:R-:W-:Y:S05]  /*0600*/  @P0 BRA `(.L_x_2) ;  /* 0x0000000400a40947 */ /* 0x000fea0003800000 */
.L_x_16:
[----:B------:R-:W0:Y:S01]  /*0610*/  I2F.F64.U64 R2, R28 ;  /* 0x0000001c00027312 */ /* 0x000e220000301800 */
[----:B------:R-:W-:Y:S01]  /*0620*/  BSSY.RECONVERGENT B1, `(.L_x_8) ;  /* 0x0000015000017945 */ /* 0x000fe20003800200 */
        /* <DEDUP_REMOVED lines=20> */
.L_x_9:
[----:B------:R-:W-:Y:S05]  /*0770*/  BSYNC.RECONVERGENT B1 ;  /* 0x0000000000017941 */ /* 0x000fea0003800200 */
.L_x_8:
[----:B------:R-:W-:Y:S01]  /*0780*/  IADD3 R12, P0, PT, R28, 0x1, RZ ;  /* 0x000000011c0c7810 */ /* 0x000fe20007f1e0ff */
[----:B------:R-:W-:Y:S01]  /*0790*/  BSSY.RECONVERGENT B1, `(.L_x_10) ;  /* 0x0000017000017945 */ /* 0x000fe20003800200 */
[----:B------:R-:W-:-:S03]  /*07a0*/  DADD R10, R2, R10 ;  /* 0x00000000020a7229 */ /* 0x000fc6000000000a */
[----:B------:R-:W-:-:S04]  /*07b0*/  IMAD.X R13, RZ, RZ, R29, P0 ;  /* 0x000000ffff0d7224 */ /* 0x000fc800000e061d */
[----:B------:R-:W0:Y:S02]  /*07c0*/  I2F.F64.U64 R4, R12 ;  /* 0x0000000c00047312 */ /* 0x000e240000301800 */
        /* <DEDUP_REMOVED lines=18> */
[----:B------:R-:W-:-:S07]  /*08f0*/  IMAD.MOV.U32 R5, RZ, RZ, R17 ;  /* 0x000000ffff057224 */ /* 0x000fce00078e0011 */
.L_x_11:
[----:B------:R-:W-:Y:S05]  /*0900*/  BSYNC.RECONVERGENT B1 ;  /* 0x0000000000017941 */ /* 0x000fea0003800200 */
.L_x_10:
        /* <DEDUP_REMOVED lines=25> */
.L_x_13:
[----:B------:R-:W-:Y:S05]  /*0aa0*/  BSYNC.RECONVERGENT B1 ;  /* 0x0000000000017941 */ /* 0x000fea0003800200 */
.L_x_12:
        /* <DEDUP_REMOVED lines=24> */
.L_x_15:
[----:B------:R-:W-:Y:S05]  /*0c30*/  BSYNC.RECONVERGENT B1 ;  /* 0x0000000000017941 */ /* 0x000fea0003800200 */
.L_x_14:
[----:B------:R-:W-:Y:S01]  /*0c40*/  IADD3 R28, P0, PT, R28, 0x4, RZ ;  /* 0x000000041c1c7810 */ /* 0x000fe20007f1e0ff */
[----:B------:R-:W-:-:S04]  /*0c50*/  DADD R10, R10, R4 ;  /* 0x000000000a0a7229 */ /* 0x000fc80000000004 */
[----:B------:R-:W-:Y:S01]  /*0c60*/  IMAD.X R29, RZ, RZ, R29, P0 ;  /* 0x000000ffff1d7224 */ /* 0x000fe200000e061d */
[----:B------:R-:W-:-:S04]  /*0c70*/  ISETP.GE.U32.AND P0, PT, R28, R33, PT ;  /* 0x000000211c00720c */ /* 0x000fc80003f06070 */
[----:B------:R-:W-:-:S13]  /*0c80*/  ISETP.GE.AND.EX P0, PT, R29, R30, PT, P0 ;  /* 0x0000001e1d00720c */ /* 0x000fda0003f06300 */
[----:B------:R-:W-:Y:S05]  /*0c90*/  @!P0 BRA `(.L_x_16) ;  /* 0xfffffff8005c8947 */ /* 0x000fea000383ffff */
.L_x_2:
[----:B------:R-:W-:Y:S05]  /*0ca0*/  BSYNC.RECONVERGENT B0 ;  /* 0x0000000000007941 */ /* 0x000fea0003800200 */
.L_x_1:
[----:B------:R-:W0:Y:S02]  /*0cb0*/  LDCU.64 UR8, c[0x0][0x380] ;  /* 0x00007000ff0877ac */ /* 0x000e240008000a00 */
[----:B0-----:R-:W-:-:S04]  /*0cc0*/  LEA R2, P0, R35, UR8, 0x3 ;  /* 0x0000000823027c11 */ /* 0x001fc8000f8018ff */
[----:B------:R-:W-:-:S05]  /*0cd0*/  LEA.HI.X R3, R35, UR9, RZ, 0x3, P0 ;  /* 0x0000000923037c11 */ /* 0x000fca00080f1cff */
[----:B------:R-:W-:Y:S01]  /*0ce0*/  STG.E.64 desc[UR4][R2.64], R10 ;  /* 0x0000000a02007986 */ /* 0x000fe2000c101b04 */
[----:B------:R-:W-:Y:S05]  /*0cf0*/  EXIT ;  /* 0x000000000000794d */ /* 0x000fea0003800000 */
        .weak           $__internal_0_$__cuda_sm20_dblrcp_rn_slowpath_v3
        .type           $__internal_0_$__cuda_sm20_dblrcp_rn_slowpath_v3,@function
        .size           $__internal_0_$__cuda_sm20_dblrcp_rn_slowpath_v3,($__internal_1_$__cuda_sm20_div_rn_f64_full - $__internal_0_$__cuda_sm20_dblrcp_rn_slowpath_v3)
$__internal_0_$__cuda_sm20_dblrcp_rn_slowpath_v3:
[----:B------:R-:W-:-:S14]  /*0d00*/  DSETP.GTU.AND P0, PT, |R2|, +INF , PT ;  /* 0x7ff000000200742a */ /* 0x000fdc0003f0c200 */
[----:B------:R-:W-:Y:S05]  /*0d10*/  @P0 BRA `(.L_x_17) ;  /* 0x00000000007c0947 */ /* 0x000fea0003800000 */
[----:B------:R-:W-:-:S05]  /*0d20*/  LOP3.LUT R7, R3, 0x7fffffff, RZ, 0xc0, !PT ;  /* 0x7fffffff03077812 */ /* 0x000fca00078ec0ff */
[----:B------:R-:W-:-:S05]  /*0d30*/  VIADD R4, R7, 0xffffffff ;  /* 0xffffffff07047836 */ /* 0x000fca0000000000 */
[----:B------:R-:W-:-:S13]  /*0d40*/  ISETP.GE.U32.AND P0, PT, R4, 0x7fefffff, PT ;  /* 0x7fefffff0400780c */ /* 0x000fda0003f06070 */
[----:B------:R-:W-:Y:S01]  /*0d50*/  @P0 LOP3.LUT R5, R3, 0x7ff00000, RZ, 0x3c, !PT ;  /* 0x7ff0000003050812 */ /* 0x000fe200078e3cff */
[----:B------:R-:W-:Y:S01]  /*0d60*/  @P0 IMAD.MOV.U32 R4, RZ, RZ, RZ ;  /* 0x000000ffff040224 */ /* 0x000fe200078e00ff */
[----:B------:R-:W-:Y:S06]  /*0d70*/  @P0 BRA `(.L_x_18) ;  /* 0x00000000006c0947 */ /* 0x000fec0003800000 */
[----:B------:R-:W-:-:S13]  /*0d80*/  ISETP.GE.U32.AND P0, PT, R7, 0x1000001, PT ;  /* 0x010000010700780c */ /* 0x000fda0003f06070 */
[----:B------:R-:W-:Y:S05]  /*0d90*/  @!P0 BRA `(.L_x_19) ;  /* 0x0000000000348947 */ /* 0x000fea0003800000 */
[----:B------:R-:W-:Y:S02]  /*0da0*/  VIADD R5, R3, 0xc0200000 ;  /* 0xc020000003057836 */ /* 0x000fe40000000000 */
[----:B------:R-:W-:Y:S02]  /*0db0*/  IMAD.MOV.U32 R4, RZ, RZ, R2 ;  /* 0x000000ffff047224 */ /* 0x000fe400078e0002 */
[----:B------:R-:W0:Y:S04]  /*0dc0*/  MUFU.RCP64H R7, R5 ;  /* 0x0000000500077308 */ /* 0x000e280000001800 */
[----:B0-----:R-:W-:-:S08]  /*0dd0*/  DFMA R8, -R4, R6, 1 ;  /* 0x3ff000000408742b */ /* 0x001fd00000000106 */
[----:B------:R-:W-:-:S08]  /*0de0*/  DFMA R8, R8, R8, R8 ;  /* 0x000000080808722b */ /* 0x000fd00000000008 */
[----:B------:R-:W-:-:S08]  /*0df0*/  DFMA R8, R6, R8, R6 ;  /* 0x000000080608722b */ /* 0x000fd00000000006 */
[----:B------:R-:W-:-:S08]  /*0e00*/  DFMA R6, -R4, R8, 1 ;  /* 0x3ff000000406742b */ /* 0x000fd00000000108 */
[----:B------:R-:W-:-:S08]  /*0e10*/  DFMA R6, R8, R6, R8 ;  /* 0x000000060806722b */ /* 0x000fd00000000008 */
[----:B------:R-:W-:-:S08]  /*0e20*/  DMUL R6, R6, 2.2250738585072013831e-308 ;  /* 0x0010000006067828 */ /* 0x000fd00000000000 */
[----:B------:R-:W-:-:S08]  /*0e30*/  DFMA R2, -R2, R6, 1 ;  /* 0x3ff000000202742b */ /* 0x000fd00000000106 */
[----:B------:R-:W-:-:S08]  /*0e40*/  DFMA R2, R2, R2, R2 ;  /* 0x000000020202722b */ /* 0x000fd00000000002 */
[----:B------:R-:W-:Y:S01]  /*0e50*/  DFMA R4, R6, R2, R6 ;  /* 0x000000020604722b */ /* 0x000fe20000000006 */
[----:B------:R-:W-:Y:S10]  /*0e60*/  BRA `(.L_x_18) ;  /* 0x0000000000307947 */ /* 0x000ff40003800000 */
.L_x_19:
[----:B------:R-:W-:Y:S01]  /*0e70*/  DMUL R2, R2, 8.11296384146066816958e+31 ;  /* 0x4690000002027828 */ /* 0x000fe20000000000 */
[----:B------:R-:W-:-:S05]  /*0e80*/  IMAD.MOV.U32 R4, RZ, RZ, R6 ;  /* 0x000000ffff047224 */ /* 0x000fca00078e0006 */
[----:B------:R-:W0:Y:S02]  /*0e90*/  MUFU.RCP64H R5, R3 ;  /* 0x0000000300057308 */ /* 0x000e240000001800 */
[----:B0-----:R-:W-:-:S08]  /*0ea0*/  DFMA R6, -R2, R4, 1 ;  /* 0x3ff000000206742b */ /* 0x001fd00000000104 */
[----:B------:R-:W-:-:S08]  /*0eb0*/  DFMA R6, R6, R6, R6 ;  /* 0x000000060606722b */ /* 0x000fd00000000006 */
[----:B------:R-:W-:-:S08]  /*0ec0*/  DFMA R6, R4, R6, R4 ;  /* 0x000000060406722b */ /* 0x000fd00000000004 */
[----:B------:R-:W-:-:S08]  /*0ed0*/  DFMA R4, -R2, R6, 1 ;  /* 0x3ff000000204742b */ /* 0x000fd00000000106 */
[----:B------:R-:W-:-:S08]  /*0ee0*/  DFMA R4, R6, R4, R6 ;  /* 0x000000040604722b */ /* 0x000fd00000000006 */
[----:B------:R-:W-:Y:S01]  /*0ef0*/  DMUL R4, R4, 8.11296384146066816958e+31 ;  /* 0x4690000004047828 */ /* 0x000fe20000000000 */
[----:B------:R-:W-:Y:S10]  /*0f00*/  BRA `(.L_x_18) ;  /* 0x0000000000087947 */ /* 0x000ff40003800000 */
.L_x_17:
[----:B------:R-:W-:Y:S01]  /*0f10*/  LOP3.LUT R5, R3, 0x80000, RZ, 0xfc, !PT ;  /* 0x0008000003057812 */ /* 0x000fe200078efcff */
[----:B------:R-:W-:-:S07]  /*0f20*/  IMAD.MOV.U32 R4, RZ, RZ, R2 ;  /* 0x000000ffff047224 */ /* 0x000fce00078e0002 */
.L_x_18:
[----:B------:R-:W-:Y:S02]  /*0f30*/  IMAD.MOV.U32 R2, RZ, RZ, R0 ;  /* 0x000000ffff027224 */ /* 0x000fe400078e0000 */
[----:B------:R-:W-:Y:S02]  /*0f40*/  IMAD.MOV.U32 R3, RZ, RZ, 0x0 ;  /* 0x00000000ff037424 */ /* 0x000fe400078e00ff */
[----:B------:R-:W-:Y:S02]  /*0f50*/  IMAD.MOV.U32 R14, RZ, RZ, R4 ;  /* 0x000000ffff0e7224 */ /* 0x000fe400078e0004 */
[----:B------:R-:W-:Y:S01]  /*0f60*/  IMAD.MOV.U32 R15, RZ, RZ, R5 ;  /* 0x000000ffff0f7224 */ /* 0x000fe200078e0005 */
[----:B------:R-:W-:Y:S06]  /*0f70*/  RET.REL.NODEC R2 `(_Z9computePiPdll) ;  /* 0xfffffff002207950 */ /* 0x000fec0003c3ffff */
        .weak           $__internal_1_$__cuda_sm20_div_rn_f64_full
        .type           $__internal_1_$__cuda_sm20_div_rn_f64_full,@function
        .size           $__internal_1_$__cuda_sm20_div_rn_f64_full,(.L_x_28 - $__internal_1_$__cuda_sm20_div_rn_f64_full)
$__internal_1_$__cuda_sm20_div_rn_f64_full:
[C---:B------:R-:W-:Y:S01]  /*0f80*/  FSETP.GEU.AND P1, PT, |R19|.reuse, 1.469367938527859385e-39, PT ;  /* 0x001000001300780b */ /* 0x040fe20003f2e200 */
[----:B------:R-:W-:Y:S01]  /*0f90*/  IMAD.MOV.U32 R2, RZ, RZ, 0x1 ;  /* 0x00000001ff027424 */ /* 0x000fe200078e00ff */
[C---:B------:R-:W-:Y:S01]  /*0fa0*/  LOP3.LUT R16, R19.reuse, 0x800fffff, RZ, 0xc0, !PT ;  /* 0x800fffff13107812 */ /* 0x040fe200078ec0ff */
[----:B------:R-:W-:Y:S01]  /*0fb0*/  IMAD.MOV.U32 R22, RZ, RZ, R8 ;  /* 0x000000ffff167224 */ /* 0x000fe200078e0008 */
[----:B------:R-:W-:Y:S02]  /*0fc0*/  LOP3.LUT R4, R19, 0x7ff00000, RZ, 0xc0, !PT ;  /* 0x7ff0000013047812 */ /* 0x000fe400078ec0ff */
[----:B------:R-:W-:Y:S01]  /*0fd0*/  LOP3.LUT R17, R16, 0x3ff00000, RZ, 0xfc, !PT ;  /* 0x3ff0000010117812 */ /* 0x000fe200078efcff */
[----:B------:R-:W-:-:S06]  /*0fe0*/  IMAD.MOV.U32 R16, RZ, RZ, R18 ;  /* 0x000000ffff107224 */ /* 0x000fcc00078e0012 */
[----:B------:R-:W-:-:S06]  /*0ff0*/  @!P1 DMUL R16, R18, 8.98846567431157953865e+307 ;  /* 0x7fe0000012109828 */ /* 0x000fcc0000000000 */
[----:B------:R-:W0:Y:S02]  /*1000*/  MUFU.RCP64H R3, R17 ;  /* 0x0000001100037308 */ /* 0x000e240000001800 */
[----:B0-----:R-:W-:-:S08]  /*1010*/  DFMA R24, R2, -R16, 1 ;  /* 0x3ff000000218742b */ /* 0x001fd00000000810 */
[----:B------:R-:W-:-:S08]  /*1020*/  DFMA R24, R24, R24, R24 ;  /* 0x000000181818722b */ /* 0x000fd00000000018 */
[----:B------:R-:W-:Y:S01]  /*1030*/  DFMA R24, R2, R24, R2 ;  /* 0x000000180218722b */ /* 0x000fe20000000002 */
[----:B------:R-:W-:Y:S01]  /*1040*/  LOP3.LUT R3, R9, 0x7ff00000, RZ, 0xc0, !PT ;  /* 0x7ff0000009037812 */ /* 0x000fe200078ec0ff */
[----:B------:R-:W-:-:S03]  /*1050*/  IMAD.MOV.U32 R2, RZ, RZ, 0x1ca00000 ;  /* 0x1ca00000ff027424 */ /* 0x000fc600078e00ff */
[----:B------:R-:W-:Y:S01]  /*1060*/  ISETP.GE.U32.AND P2, PT, R3, R4, PT ;  /* 0x000000040300720c */ /* 0x000fe20003f46070 */
[----:B------:R-:W-:Y:S02]  /*1070*/  IMAD.MOV.U32 R0, RZ, RZ, R3 ;  /* 0x000000ffff007224 */ /* 0x000fe400078e0003 */
[----:B------:R-:W-:Y:S01]  /*1080*/  DFMA R20, R24, -R16, 1 ;  /* 0x3ff000001814742b */ /* 0x000fe20000000810 */
[----:B------:R-:W-:Y:S02]  /*1090*/  SEL R23, R2, 0x63400000, !P2 ;  /* 0x6340000002177807 */ /* 0x000fe40005000000 */
[----:B------:R-:W-:Y:S02]  /*10a0*/  FSETP.GEU.AND P2, PT, |R9|, 1.469367938527859385e-39, PT ;  /* 0x001000000900780b */ /* 0x000fe40003f4e200 */
[----:B------:R-:W-:-:S03]  /*10b0*/  LOP3.LUT R23, R23, 0x800fffff, R9, 0xf8, !PT ;  /* 0x800fffff17177812 */ /* 0x000fc600078ef809 */
[----:B------:R-:W-:-:S08]  /*10c0*/  DFMA R20, R24, R20, R24 ;  /* 0x000000141814722b */ /* 0x000fd00000000018 */
[----:B------:R-:W-:Y:S05]  /*10d0*/  @P2 BRA `(.L_x_20) ;  /* 0x0000000000202947 */ /* 0x000fea0003800000 */
[----:B------:R-:W-:Y:S01]  /*10e0*/  LOP3.LUT R0, R19, 0x7ff00000, RZ, 0xc0, !PT ;  /* 0x7ff0000013007812 */ /* 0x000fe200078ec0ff */
[----:B------:R-:W-:-:S03]  /*10f0*/  IMAD.MOV.U32 R24, RZ, RZ, RZ ;  /* 0x000000ffff187224 */ /* 0x000fc600078e00ff */
[----:B------:R-:W-:-:S04]  /*1100*/  ISETP.GE.U32.AND P2, PT, R3, R0, PT ;  /* 0x000000000300720c */ /* 0x000fc80003f46070 */
[----:B------:R-:W-:-:S04]  /*1110*/  SEL R25, R2, 0x63400000, !P2 ;  /* 0x6340000002197807 */ /* 0x000fc80005000000 */
[----:B------:R-:W-:-:S04]  /*1120*/  LOP3.LUT R25, R25, 0x80000000, R9, 0xf8, !PT ;  /* 0x8000000019197812 */ /* 0x000fc800078ef809 */
[----:B------:R-:W-:-:S06]  /*1130*/  LOP3.LUT R25, R25, 0x100000, RZ, 0xfc, !PT ;  /* 0x0010000019197812 */ /* 0x000fcc00078efcff */
[----:B------:R-:W-:-:S10]  /*1140*/  DFMA R22, R22, 2, -R24 ;  /* 0x400000001616782b */ /* 0x000fd40000000818 */
[----:B------:R-:W-:-:S07]  /*1150*/  LOP3.LUT R0, R23, 0x7ff00000, RZ, 0xc0, !PT ;  /* 0x7ff0000017007812 */ /* 0x000fce00078ec0ff */
.L_x_20:
[----:B------:R-:W-:Y:S01]  /*1160*/  DMUL R24, R20, R22 ;  /* 0x0000001614187228 */ /* 0x000fe20000000000 */
[----:B------:R-:W-:Y:S01]  /*1170*/  @!P1 LOP3.LUT R4, R17, 0x7ff00000, RZ, 0xc0, !PT ;  /* 0x7ff0000011049812 */ /* 0x000fe200078ec0ff */
[----:B------:R-:W-:Y:S06]  /*1180*/  BSSY.RECONVERGENT B3, `(.L_x_21) ;  /* 0x0000038000037945 */ /* 0x000fec0003800200 */
[----:B------:R-:W-:-:S08]  /*1190*/  DFMA R26, R24, -R16, R22 ;  /* 0x80000010181a722b */ /* 0x000fd00000000016 */
[----:B------:R-:W-:Y:S01]  /*11a0*/  DFMA R26, R20, R26, R24 ;  /* 0x0000001a141a722b */ /* 0x000fe20000000018 */
[----:B------:R-:W-:-:S05]  /*11b0*/  VIADD R20, R0, 0xffffffff ;  /* 0xffffffff00147836 */ /* 0x000fca0000000000 */
[----:B------:R-:W-:Y:S01]  /*11c0*/  ISETP.GT.U32.AND P1, PT, R20, 0x7feffffe, PT ;  /* 0x7feffffe1400780c */ /* 0x000fe20003f24070 */
[----:B------:R-:W-:-:S05]  /*11d0*/  VIADD R20, R4, 0xffffffff ;  /* 0xffffffff04147836 */ /* 0x000fca0000000000 */
[----:B------:R-:W-:-:S13]  /*11e0*/  ISETP.GT.U32.OR P1, PT, R20, 0x7feffffe, P1 ;  /* 0x7feffffe1400780c */ /* 0x000fda0000f24470 */
[----:B------:R-:W-:Y:S05]  /*11f0*/  @P1 BRA `(.L_x_22) ;  /* 0x00000000006c1947 */ /* 0x000fea0003800000 */
[----:B------:R-:W-:Y:S01]  /*1200*/  LOP3.LUT R4, R19, 0x7ff00000, RZ, 0xc0, !PT ;  /* 0x7ff0000013047812 */ /* 0x000fe200078ec0ff */
[----:B------:R-:W-:-:S03]  /*1210*/  IMAD.MOV.U32 R20, RZ, RZ, RZ ;  /* 0x000000ffff147224 */ /* 0x000fc600078e00ff */
[CC--:B------:R-:W-:Y:S02]  /*1220*/  VIADDMNMX R0, R3.reuse, -R4.reuse, 0xb9600000, !PT ;  /* 0xb960000003007446 */ /* 0x0c0fe40007800904 */
[----:B------:R-:W-:Y:S02]  /*1230*/  ISETP.GE.U32.AND P1, PT, R3, R4, PT ;  /* 0x000000040300720c */ /* 0x000fe40003f26070 */
[----:B------:R-:W-:Y:S02]  /*1240*/  VIMNMX R0, PT, PT, R0, 0x46a00000, PT ;  /* 0x46a0000000007848 */ /* 0x000fe40003fe0100 */
[----:B------:R-:W-:-:S05]  /*1250*/  SEL R3, R2, 0x63400000, !P1 ;  /* 0x6340000002037807 */ /* 0x000fca0004800000 */
[----:B------:R-:W-:-:S04]  /*1260*/  IMAD.IADD R0, R0, 0x1, -R3 ;  /* 0x0000000100007824 */ /* 0x000fc800078e0a03 */
[----:B------:R-:W-:-:S06]  /*1270*/  VIADD R21, R0, 0x7fe00000 ;  /* 0x7fe0000000157836 */ /* 0x000fcc0000000000 */
[----:B------:R-:W-:-:S10]  /*1280*/  DMUL R2, R26, R20 ;  /* 0x000000141a027228 */ /* 0x000fd40000000000 */
[----:B------:R-:W-:-:S13]  /*1290*/  FSETP.GTU.AND P1, PT, |R3|, 1.469367938527859385e-39, PT ;  /* 0x001000000300780b */ /* 0x000fda0003f2c200 */
[----:B------:R-:W-:Y:S05]  /*12a0*/  @P1 BRA `(.L_x_23) ;  /* 0x0000000000941947 */ /* 0x000fea0003800000 */
[----:B------:R-:W-:Y:S01]  /*12b0*/  DFMA R16, R26, -R16, R22 ;  /* 0x800000101a10722b */ /* 0x000fe20000000016 */
[----:B------:R-:W-:-:S09]  /*12c0*/  IMAD.MOV.U32 R20, RZ, RZ, RZ ;  /* 0x000000ffff147224 */ /* 0x000fd200078e00ff */
[C---:B------:R-:W-:Y:S02]  /*12d0*/  FSETP.NEU.AND P1, PT, R17.reuse, RZ, PT ;  /* 0x000000ff1100720b */ /* 0x040fe40003f2d000 */
[----:B------:R-:W-:-:S04]  /*12e0*/  LOP3.LUT R19, R17, 0x80000000, R19, 0x48, !PT ;  /* 0x8000000011137812 */ /* 0x000fc800078e4813 */
[----:B------:R-:W-:-:S07]  /*12f0*/  LOP3.LUT R21, R19, R21, RZ, 0xfc, !PT ;  /* 0x0000001513157212 */ /* 0x000fce00078efcff */
[----:B------:R-:W-:Y:S05]  /*1300*/  @!P1 BRA `(.L_x_23) ;  /* 0x00000000007c9947 */ /* 0x000fea0003800000 */
[----:B------:R-:W-:Y:S01]  /*1310*/  IMAD.MOV R17, RZ, RZ, -R0 ;  /* 0x000000ffff117224 */ /* 0x000fe200078e0a00 */
[----:B------:R-:W-:Y:S01]  /*1320*/  DMUL.RP R20, R26, R20 ;  /* 0x000000141a147228 */ /* 0x000fe20000008000 */
[----:B------:R-:W-:-:S06]  /*1330*/  IMAD.MOV.U32 R16, RZ, RZ, RZ ;  /* 0x000000ffff107224 */ /* 0x000fcc00078e00ff */
[----:B------:R-:W-:-:S03]  /*1340*/  DFMA R16, R2, -R16, R26 ;  /* 0x800000100210722b */ /* 0x000fc6000000001a */
[----:B------:R-:W-:-:S03]  /*1350*/  LOP3.LUT R19, R21, R19, RZ, 0x3c, !PT ;  /* 0x0000001315137212 */ /* 0x000fc600078e3cff */
[----:B------:R-:W-:-:S04]  /*1360*/  IADD3 R16, PT, PT, -R0, -0x43300000, RZ ;  /* 0xbcd0000000107810 */ /* 0x000fc80007ffe1ff */
[----:B------:R-:W-:-:S04]  /*1370*/  FSETP.NEU.AND P1, PT, |R17|, R16, PT ;  /* 0x000000101100720b */ /* 0x000fc80003f2d200 */
[----:B------:R-:W-:Y:S02]  /*1380*/  FSEL R2, R20, R2, !P1 ;  /* 0x0000000214027208 */ /* 0x000fe40004800000 */
[----:B------:R-:W-:Y:S01]  /*1390*/  FSEL R3, R19, R3, !P1 ;  /* 0x0000000313037208 */ /* 0x000fe20004800000 */
[----:B------:R-:W-:Y:S06]  /*13a0*/  BRA `(.L_x_23) ;  /* 0x0000000000547947 */ /* 0x000fec0003800000 */
.L_x_22:
[----:B------:R-:W-:-:S14]  /*13b0*/  DSETP.NAN.AND P1, PT, R8, R8, PT ;  /* 0x000000080800722a */ /* 0x000fdc0003f28000 */
[----:B------:R-:W-:Y:S05]  /*13c0*/  @P1 BRA `(.L_x_24) ;  /* 0x0000000000441947 */ /* 0x000fea0003800000 */
[----:B------:R-:W-:-:S14]  /*13d0*/  DSETP.NAN.AND P1, PT, R18, R18, PT ;  /* 0x000000121200722a */ /* 0x000fdc0003f28000 */
[----:B------:R-:W-:Y:S05]  /*13e0*/  @P1 BRA `(.L_x_25) ;  /* 0x0000000000301947 */ /* 0x000fea0003800000 */
[----:B------:R-:W-:Y:S01]  /*13f0*/  ISETP.NE.AND P1, PT, R0, R4, PT ;  /* 0x000000040000720c */ /* 0x000fe20003f25270 */
[----:B------:R-:W-:Y:S02]  /*1400*/  IMAD.MOV.U32 R2, RZ, RZ, 0x0 ;  /* 0x00000000ff027424 */ /* 0x000fe400078e00ff */
[----:B------:R-:W-:-:S10]  /*1410*/  IMAD.MOV.U32 R3, RZ, RZ, -0x80000 ;  /* 0xfff80000ff037424 */ /* 0x000fd400078e00ff */
[----:B------:R-:W-:Y:S05]  /*1420*/  @!P1 BRA `(.L_x_23) ;  /* 0x0000000000349947 */ /* 0x000fea0003800000 */
[----:B------:R-:W-:Y:S02]  /*1430*/  ISETP.NE.AND P1, PT, R0, 0x7ff00000, PT ;  /* 0x7ff000000000780c */ /* 0x000fe40003f25270 */
[----:B------:R-:W-:Y:S02]  /*1440*/  LOP3.LUT R3, R9, 0x80000000, R19, 0x48, !PT ;  /* 0x8000000009037812 */ /* 0x000fe400078e4813 */
[----:B------:R-:W-:-:S13]  /*1450*/  ISETP.EQ.OR P1, PT, R4, RZ, !P1 ;  /* 0x000000ff0400720c */ /* 0x000fda0004f22670 */
[----:B------:R-:W-:Y:S01]  /*1460*/  @P1 LOP3.LUT R0, R3, 0x7ff00000, RZ, 0xfc, !PT ;  /* 0x7ff0000003001812 */ /* 0x000fe200078efcff */
[----:B------:R-:W-:Y:S02]  /*1470*/  @!P1 IMAD.MOV.U32 R2, RZ, RZ, RZ ;  /* 0x000000ffff029224 */ /* 0x000fe400078e00ff */
[----:B------:R-:W-:Y:S02]  /*1480*/  @P1 IMAD.MOV.U32 R2, RZ, RZ, RZ ;  /* 0x000000ffff021224 */ /* 0x000fe400078e00ff */
[----:B------:R-:W-:Y:S01]  /*1490*/  @P1 IMAD.MOV.U32 R3, RZ, RZ, R0 ;  /* 0x000000ffff031224 */ /* 0x000fe200078e0000 */
[----:B------:R-:W-:Y:S06]  /*14a0*/  BRA `(.L_x_23) ;  /* 0x0000000000147947 */ /* 0x000fec0003800000 */
.L_x_25:
[----:B------:R-:W-:Y:S01]  /*14b0*/  LOP3.LUT R3, R19, 0x80000, RZ, 0xfc, !PT ;  /* 0x0008000013037812 */ /* 0x000fe200078efcff */
[----:B------:R-:W-:Y:S01]  /*14c0*/  IMAD.MOV.U32 R2, RZ, RZ, R18 ;  /* 0x000000ffff027224 */ /* 0x000fe200078e0012 */
[----:B------:R-:W-:Y:S06]  /*14d0*/  BRA `(.L_x_23) ;  /* 0x0000000000087947 */ /* 0x000fec0003800000 */
.L_x_24:
[----:B------:R-:W-:Y:S01]  /*14e0*/  LOP3.LUT R3, R9, 0x80000, RZ, 0xfc, !PT ;  /* 0x0008000009037812 */ /* 0x000fe200078efcff */
[----:B------:R-:W-:-:S07]  /*14f0*/  IMAD.MOV.U32 R2, RZ, RZ, R8 ;  /* 0x000000ffff027224 */ /* 0x000fce00078e0008 */
.L_x_23:
[----:B------:R-:W-:Y:S05]  /*1500*/  BSYNC.RECONVERGENT B3 ;  /* 0x0000000000037941 */ /* 0x000fea0003800200 */
.L_x_21:
[----:B------:R-:W-:Y:S02]  /*1510*/  IMAD.MOV.U32 R4, RZ, RZ, R2 ;  /* 0x000000ffff047224 */ /* 0x000fe400078e0002 */
[----:B------:R-:W-:Y:S02]  /*1520*/  IMAD.MOV.U32 R17, RZ, RZ, R3 ;  /* 0x000000ffff117224 */ /* 0x000fe400078e0003 */
[----:B------:R-:W-:Y:S02]  /*1530*/  IMAD.MOV.U32 R2, RZ, RZ, R34 ;  /* 0x000000ffff027224 */ /* 0x000fe400078e0022 */
[----:B------:R-:W-:-:S04]  /*1540*/  IMAD.MOV.U32 R3, RZ, RZ, 0x0 ;  /* 0x00000000ff037424 */ /* 0x000fc800078e00ff */
[----:B------:R-:W-:Y:S05]  /*1550*/  RET.REL.NODEC R2 `(_Z9computePiPdll) ;  /* 0xffffffe802a87950 */ /* 0x000fea0003c3ffff */
.L_x_26:
[----:B------:R-:W-:-:S00]  /*1560*/  BRA `(.L_x_26) ;  /* 0xfffffffc00fc7947 */ /* 0x000fc0000383ffff */
[----:B------:R-:W-:-:S00]  /*1570*/  NOP ;  /* 0x0000000000007918 */ /* 0x000fc00000000000 */
        /* <DEDUP_REMOVED lines=8> */
.L_x_28:


//--------------------- .nv.shared.reserved.0     --------------------------
	.section	.nv.shared.reserved.0,"aw",@nobits
	.weak		__nv_reservedSMEM_offset_0_alias
	.size		__nv_reservedSMEM_offset_0_alias, 0, 64
	.other		__nv_reservedSMEM_offset_0_alias,@"STO_CUDA_RESERVED_SHARED STV_DEFAULT"
__nv_reservedSMEM_offset_0_alias:
	.zero		0
	.zero		64


//--------------------- .nv.constant0._Z9computePiPdll --------------------------
	.section	.nv.constant0._Z9computePiPdll,"a",@progbits
	.sectionflags	@""
	.align	4
.nv.constant0._Z9computePiPdll:
	.zero		920


//--------------------- SYMBOLS --------------------------

	.type		.nv.reservedSmem.offset0,@object
	.size		.nv.reservedSmem.offset0,0x4
